//
// Generated by NVIDIA NVVM Compiler
//
// Compiler Build ID: CL-36424714
// Cuda compilation tools, release 13.0, V13.0.88
// Based on NVVM 20.0.0
//

.version 9.0
.target sm_100
.address_size 64

	// .globl	_Z16transpose_kernelPfPKfii
// _ZZ16transpose_kernelPfPKfiiE4data has been demoted

.visible .entry _Z16transpose_kernelPfPKfii(
	.param .u64 .ptr .align 1 _Z16transpose_kernelPfPKfii_param_0,
	.param .u64 .ptr .align 1 _Z16transpose_kernelPfPKfii_param_1,
	.param .u32 _Z16transpose_kernelPfPKfii_param_2,
	.param .u32 _Z16transpose_kernelPfPKfii_param_3
)
{
	.reg .pred 	%p<7>;
	.reg .b32 	%r<28>;
	.reg .b32 	%f<6>;
	.reg .b64 	%rd<9>;
	// demoted variable
	.shared .align 4 .b8 _ZZ16transpose_kernelPfPKfiiE4data[4224];
	ld.param.u64 	%rd1, [_Z16transpose_kernelPfPKfii_param_0];
	ld.param.u64 	%rd2, [_Z16transpose_kernelPfPKfii_param_1];
	ld.param.u32 	%r9, [_Z16transpose_kernelPfPKfii_param_2];
	ld.param.u32 	%r11, [_Z16transpose_kernelPfPKfii_param_3];
	mov.u32 	%r12, %ctaid.y;
	mov.u32 	%r13, %ntid.y;
	mul.lo.s32 	%r1, %r12, %r13;
	mov.u32 	%r14, %ctaid.x;
	mov.u32 	%r15, %ntid.x;
	mul.lo.s32 	%r2, %r14, %r15;
	mov.u32 	%r3, %tid.y;
	mov.u32 	%r4, %tid.x;
	add.s32 	%r5, %r1, %r3;
	add.s32 	%r16, %r2, %r4;
	setp.ge.s32 	%p1, %r5, %r9;
	setp.ge.s32 	%p2, %r16, %r11;
	mov.f32 	%f5, 0f00000000;
	or.pred  	%p3, %p1, %p2;
	@%p3 bra 	$L__BB0_2;
	cvta.to.global.u64 	%rd3, %rd2;
	mad.lo.s32 	%r17, %r11, %r5, %r16;
	mul.wide.s32 	%rd4, %r17, 4;
	add.s64 	%rd5, %rd3, %rd4;
	ld.global.f32 	%f5, [%rd5];
$L__BB0_2:
	mov.u32 	%r19, _ZZ16transpose_kernelPfPKfiiE4data;
	mad.lo.s32 	%r20, %r3, 132, %r19;
	shl.b32 	%r21, %r4, 2;
	add.s32 	%r22, %r20, %r21;
	st.shared.f32 	[%r22], %f5;
	bar.sync 	0;
	add.s32 	%r7, %r1, %r4;
	add.s32 	%r8, %r2, %r3;
	setp.ge.s32 	%p4, %r7, %r9;
	setp.ge.s32 	%p5, %r8, %r11;
	or.pred  	%p6, %p4, %p5;
	@%p6 bra 	$L__BB0_4;
	mad.lo.s32 	%r24, %r4, 132, %r19;
	shl.b32 	%r25, %r3, 2;
	add.s32 	%r26, %r24, %r25;
	ld.shared.f32 	%f4, [%r26];
	mad.lo.s32 	%r27, %r9, %r8, %r7;
	cvta.to.global.u64 	%rd6, %rd1;
	mul.wide.s32 	%rd7, %r27, 4;
	add.s64 	%rd8, %rd6, %rd7;
	st.global.f32 	[%rd8], %f4;
$L__BB0_4:
	ret;

}


// ===== COMPILED SASS (sm_100) =====

	.target	sm_100

	.elftype	@"ET_EXEC"


//--------------------- .note.nv.tkinfo           --------------------------
	.section	.note.nv.tkinfo,"",@"SHT_NOTE"
	.sectionflags	@"SHF_NOTE_NV_TKINFO"
	.tkinfo
        /*0018*/ 	.word	0x00000002
        /*0030*/ 	.string	""
        /*0030*/ 	.string	"ptxas"
        /*0030*/ 	.string	"Cuda compilation tools, release 13.0, V13.0.88"
        /*0030*/ 	.string	"Build cuda_13.0.r13.0/compiler.36424714_0"
        /*0030*/ 	.string	"-arch sm_100 -m 64 "



//--------------------- .note.nv.cuinfo           --------------------------
	.section	.note.nv.cuinfo,"",@"SHT_NOTE"
	.sectionflags	@"SHF_NOTE_NV_CUINFO"
        /*0018*/ 	.short	0x0002
        /*001a*/ 	.short	0x0064
        /*001c*/ 	.short	0x0082
	.zero		2


//--------------------- .nv.info                  --------------------------
	.section	.nv.info,"",@"SHT_CUDA_INFO"
	.align	4


	//----- nvinfo : EIATTR_REGCOUNT
	.align		4
        /*0000*/ 	.byte	0x04, 0x2f
        /*0002*/ 	.short	(.L_1 - .L_0)
	.align		4
.L_0:
        /*0004*/ 	.word	index@(_Z16transpose_kernelPfPKfii)
        /*0008*/ 	.word	0x0000000c


	//----- nvinfo : EIATTR_FRAME_SIZE
	.align		4
.L_1:
        /*000c*/ 	.byte	0x04, 0x11
        /*000e*/ 	.short	(.L_3 - .L_2)
	.align		4
.L_2:
        /*0010*/ 	.word	index@(_Z16transpose_kernelPfPKfii)
        /*0014*/ 	.word	0x00000000


	//----- nvinfo : EIATTR_MIN_STACK_SIZE
	.align		4
.L_3:
        /*0018*/ 	.byte	0x04, 0x12
        /*001a*/ 	.short	(.L_5 - .L_4)
	.align		4
.L_4:
        /*001c*/ 	.word	index@(_Z16transpose_kernelPfPKfii)
        /*0020*/ 	.word	0x00000000
.L_5:


//--------------------- .nv.compat                --------------------------
	.section	.nv.compat,"",@"SHT_CUDA_COMPAT_INFO"
	.align	4
        /*0000*/ 	.byte	0x02, 0x09, 0x00, 0x00, 0x02, 0x02, 0x01, 0x00, 0x02, 0x05, 0x05, 0x00, 0x03, 0x07, 0x01, 0x01
        /*0010*/ 	.byte	0x02, 0x03, 0x00, 0x00, 0x02, 0x06, 0x01, 0x00, 0x04, 0x0b, 0x08, 0x00, 0x09, 0x00, 0x00, 0x00
        /*0020*/ 	.byte	0x00, 0x00, 0x00, 0x00


//--------------------- .nv.info._Z16transpose_kernelPfPKfii --------------------------
	.section	.nv.info._Z16transpose_kernelPfPKfii,"",@"SHT_CUDA_INFO"
	.sectionflags	@""
	.align	4


	//----- nvinfo : EIATTR_CUDA_API_VERSION
	.align		4
        /*0000*/ 	.byte	0x04, 0x37
        /*0002*/ 	.short	(.L_7 - .L_6)
.L_6:
        /*0004*/ 	.word	0x00000082


	//----- nvinfo : EIATTR_KPARAM_INFO
	.align		4
.L_7:
        /*0008*/ 	.byte	0x04, 0x17
        /*000a*/ 	.short	(.L_9 - .L_8)
.L_8:
        /*000c*/ 	.word	0x00000000
        /*0010*/ 	.short	0x0003
        /*0012*/ 	.short	0x0014
        /*0014*/ 	.byte	0x00, 0xf0, 0x11, 0x00


	//----- nvinfo : EIATTR_KPARAM_INFO
	.align		4
.L_9:
        /*0018*/ 	.byte	0x04, 0x17
        /*001a*/ 	.short	(.L_11 - .L_10)
.L_10:
        /*001c*/ 	.word	0x00000000
        /*0020*/ 	.short	0x0002
        /*0022*/ 	.short	0x0010
        /*0024*/ 	.byte	0x00, 0xf0, 0x11, 0x00


	//----- nvinfo : EIATTR_KPARAM_INFO
	.align		4
.L_11:
        /*0028*/ 	.byte	0x04, 0x17
        /*002a*/ 	.short	(.L_13 - .L_12)
.L_12:
        /*002c*/ 	.word	0x00000000
        /*0030*/ 	.short	0x0001
        /*0032*/ 	.short	0x0008
        /*0034*/ 	.byte	0x00, 0xf5, 0x21, 0x00


	//----- nvinfo : EIATTR_KPARAM_INFO
	.align		4
.L_13:
        /*0038*/ 	.byte	0x04, 0x17
        /*003a*/ 	.short	(.L_15 - .L_14)
.L_14:
        /*003c*/ 	.word	0x00000000
        /*0040*/ 	.short	0x0000
        /*0042*/ 	.short	0x0000
        /*0044*/ 	.byte	0x00, 0xf5, 0x21, 0x00


	//----- nvinfo : EIATTR_SPARSE_MMA_MASK
	.align		4
.L_15:
        /*0048*/ 	.byte	0x03, 0x50
        /*004a*/ 	.short	0x0000


	//----- nvinfo : EIATTR_MAXREG_COUNT
	.align		4
        /*004c*/ 	.byte	0x03, 0x1b
        /*004e*/ 	.short	0x00ff


	//----- nvinfo : EIATTR_NUM_BARRIERS
	.align		4
        /*0050*/ 	.byte	0x02, 0x4c
        /*0052*/ 	.byte	0x01
	.zero		1


	//----- nvinfo : EIATTR_MERCURY_ISA_VERSION
	.align		4
        /*0054*/ 	.byte	0x03, 0x5f
        /*0056*/ 	.short	0x0101


	//----- nvinfo : EIATTR_VRC_CTA_INIT_COUNT
	.align		4
        /*0058*/ 	.byte	0x02, 0x4a
	.zero		1
	.zero		1


	//----- nvinfo : EIATTR_EXIT_INSTR_OFFSETS
	.align		4
        /*005c*/ 	.byte	0x04, 0x1c
        /*005e*/ 	.short	(.L_17 - .L_16)


	//   ....[0]....
.L_16:
        /*0060*/ 	.word	0x000001f0


	//   ....[1]....
        /*0064*/ 	.word	0x00000270


	//----- nvinfo : EIATTR_CBANK_PARAM_SIZE
	.align		4
.L_17:
        /*0068*/ 	.byte	0x03, 0x19
        /*006a*/ 	.short	0x0018


	//----- nvinfo : EIATTR_PARAM_CBANK
	.align		4
        /*006c*/ 	.byte	0x04, 0x0a
        /*006e*/ 	.short	(.L_19 - .L_18)
	.align		4
.L_18:
        /*0070*/ 	.word	index@(.nv.constant0._Z16transpose_kernelPfPKfii)
        /*0074*/ 	.short	0x0380
        /*0076*/ 	.short	0x0018


	//----- nvinfo : EIATTR_SW_WAR
	.align		4
.L_19:
        /*0078*/ 	.byte	0x04, 0x36
        /*007a*/ 	.short	(.L_21 - .L_20)
.L_20:
        /*007c*/ 	.word	0x00000008
.L_21:


//--------------------- .nv.callgraph             --------------------------
	.section	.nv.callgraph,"",@"SHT_CUDA_CALLGRAPH"
	.align	4
	.sectionentsize	8
	.align		4
        /*0000*/ 	.word	0x00000000
	.align		4
        /*0004*/ 	.word	0xffffffff
	.align		4
        /*0008*/ 	.word	0x00000000
	.align		4
        /*000c*/ 	.word	0xfffffffe
	.align		4
        /*0010*/ 	.word	0x00000000
	.align		4
        /*0014*/ 	.word	0xfffffffd
	.align		4
        /*0018*/ 	.word	0x00000000
	.align		4
        /*001c*/ 	.word	0xfffffffc


//--------------------- .text._Z16transpose_kernelPfPKfii --------------------------
	.section	.text._Z16transpose_kernelPfPKfii,"ax",@progbits
	.align	128
        .global         _Z16transpose_kernelPfPKfii
        .type           _Z16transpose_kernelPfPKfii,@function
        .size           _Z16transpose_kernelPfPKfii,(.L_x_1 - _Z16transpose_kernelPfPKfii)
        .other          _Z16transpose_kernelPfPKfii,@"STO_CUDA_ENTRY STV_DEFAULT"
_Z16transpose_kernelPfPKfii:
.text._Z16transpose_kernelPfPKfii:
[----:B------:R-:W-:Y:S01]  /*0000*/  LDC R1, c[0x0][0x37c] ;  /* 0x0000df00ff017b82 */ /* 0x000fe20000000800 */
[----:B------:R-:W0:Y:S07]  /*0010*/  S2R R8, SR_TID.X ;  /* 0x0000000000087919 */ /* 0x000e2e0000002100 */
[----:B------:R-:W1:Y:S01]  /*0020*/  S2UR UR5, SR_CTAID.X ;  /* 0x00000000000579c3 */ /* 0x000e620000002500 */
[----:B------:R-:W2:Y:S01]  /*0030*/  LDCU UR6, c[0x0][0x364] ;  /* 0x00006c80ff0677ac */ /* 0x000ea20008000800 */
[----:B------:R-:W3:Y:S01]  /*0040*/  S2R R9, SR_TID.Y ;  /* 0x0000000000097919 */ /* 0x000ee20000002200 */
[----:B------:R-:W1:Y:S05]  /*0050*/  LDCU UR7, c[0x0][0x360] ;  /* 0x00006c00ff0777ac */ /* 0x000e6a0008000800 */
[----:B------:R-:W2:Y:S01]  /*0060*/  S2UR UR4, SR_CTAID.Y ;  /* 0x00000000000479c3 */ /* 0x000ea20000002600 */
[----:B------:R-:W4:Y:S01]  /*0070*/  LDCU.64 UR8, c[0x0][0x390] ;  /* 0x00007200ff0877ac */ /* 0x000f220008000a00 */
[----:B-1----:R-:W-:-:S06]  /*0080*/  UIMAD UR5, UR5, UR7, URZ ;  /* 0x00000007050572a4 */ /* 0x002fcc000f8e02ff */
[----:B0-----:R-:W-:Y:S01]  /*0090*/  IADD3 R5, PT, PT, R8, UR5, RZ ;  /* 0x0000000508057c10 */ /* 0x001fe2000fffe0ff */
[----:B--2---:R-:W-:Y:S01]  /*00a0*/  UIMAD UR4, UR4, UR6, URZ ;  /* 0x00000006040472a4 */ /* 0x004fe2000f8e02ff */
[----:B------:R-:W0:Y:S02]  /*00b0*/  LDCU.64 UR6, c[0x0][0x358] ;  /* 0x00006b00ff0677ac */ /* 0x000e240008000a00 */
[----:B----4-:R-:W-:-:S03]  /*00c0*/  ISETP.GE.AND P0, PT, R5, UR9, PT ;  /* 0x0000000905007c0c */ /* 0x010fc6000bf06270 */
[----:B---3--:R-:W-:-:S04]  /*00d0*/  IADD3 R0, PT, PT, R9, UR4, RZ ;  /* 0x0000000409007c10 */ /* 0x008fc8000fffe0ff */
[----:B------:R-:W-:-:S13]  /*00e0*/  ISETP.GE.OR P0, PT, R0, UR8, P0 ;  /* 0x0000000800007c0c */ /* 0x000fda0008706670 */
[----:B------:R-:W1:Y:S01]  /*00f0*/  @!P0 LDC.64 R2, c[0x0][0x388] ;  /* 0x0000e200ff028b82 */ /* 0x000e620000000a00 */
[----:B------:R-:W-:Y:S02]  /*0100*/  @!P0 IMAD R5, R0, UR9, R5 ;  /* 0x0000000900058c24 */ /* 0x000fe4000f8e0205 */
[----:B------:R-:W-:Y:S02]  /*0110*/  IMAD.MOV.U32 R0, RZ, RZ, RZ ;  /* 0x000000ffff007224 */ /* 0x000fe400078e00ff */
[----:B-1----:R-:W-:-:S05]  /*0120*/  @!P0 IMAD.WIDE R2, R5, 0x4, R2 ;  /* 0x0000000405028825 */ /* 0x002fca00078e0202 */
[----:B0-----:R-:W2:Y:S01]  /*0130*/  @!P0 LDG.E R0, desc[UR6][R2.64] ;  /* 0x0000000602008981 */ /* 0x001ea2000c1e1900 */
[----:B------:R-:W-:Y:S01]  /*0140*/  MOV R4, 0x400 ;  /* 0x0000040000047802 */ /* 0x000fe20000000f00 */
[----:B------:R-:W-:Y:S01]  /*0150*/  VIADD R6, R8, UR4 ;  /* 0x0000000408067c36 */ /* 0x000fe20008000000 */
[----:B------:R-:W-:Y:S01]  /*0160*/  IADD3 R7, PT, PT, R9, UR5, RZ ;  /* 0x0000000509077c10 */ /* 0x000fe2000fffe0ff */
[----:B------:R-:W0:Y:S03]  /*0170*/  S2R R5, SR_CgaCtaId ;  /* 0x0000000000057919 */ /* 0x000e260000008800 */
[----:B------:R-:W-:-:S04]  /*0180*/  ISETP.GE.AND P0, PT, R7, UR9, PT ;  /* 0x0000000907007c0c */ /* 0x000fc8000bf06270 */
[----:B------:R-:W-:Y:S02]  /*0190*/  ISETP.GE.OR P0, PT, R6, UR8, P0 ;  /* 0x0000000806007c0c */ /* 0x000fe40008706670 */
[----:B0-----:R-:W-:-:S05]  /*01a0*/  LEA R4, R5, R4, 0x18 ;  /* 0x0000000405047211 */ /* 0x001fca00078ec0ff */
[----:B------:R-:W-:-:S05]  /*01b0*/  IMAD R5, R9, 0x84, R4 ;  /* 0x0000008409057824 */ /* 0x000fca00078e0204 */
[----:B------:R-:W-:-:S05]  /*01c0*/  LEA R5, R8, R5, 0x2 ;  /* 0x0000000508057211 */ /* 0x000fca00078e10ff */
[----:B--2---:R0:W-:Y:S01]  /*01d0*/  STS [R5], R0 ;  /* 0x0000000005007388 */ /* 0x0041e20000000800 */
[----:B------:R-:W-:Y:S06]  /*01e0*/  BAR.SYNC.DEFER_BLOCKING 0x0 ;  /* 0x0000000000007b1d */ /* 0x000fec0000010000 */
[----:B------:R-:W-:Y:S05]  /*01f0*/  @P0 EXIT ;  /* 0x000000000000094d */ /* 0x000fea0003800000 */
[----:B------:R-:W-:Y:S01]  /*0200*/  IMAD R4, R8, 0x84, R4 ;  /* 0x0000008408047824 */ /* 0x000fe200078e0204 */
[----:B------:R-:W1:Y:S01]  /*0210*/  LDC.64 R2, c[0x0][0x380] ;  /* 0x0000e000ff027b82 */ /* 0x000e620000000a00 */
[----:B------:R-:W-:Y:S02]  /*0220*/  IMAD R7, R7, UR8, R6 ;  /* 0x0000000807077c24 */ /* 0x000fe4000f8e0206 */
[----:B------:R-:W-:-:S05]  /*0230*/  IMAD R4, R9, 0x4, R4 ;  /* 0x0000000409047824 */ /* 0x000fca00078e0204 */
[----:B0-----:R-:W0:Y:S01]  /*0240*/  LDS R5, [R4] ;  /* 0x0000000004057984 */ /* 0x001e220000000800 */
[----:B-1----:R-:W-:-:S05]  /*0250*/  IMAD.WIDE R2, R7, 0x4, R2 ;  /* 0x0000000407027825 */ /* 0x002fca00078e0202 */
[----:B0-----:R-:W-:Y:S01]  /*0260*/  STG.E desc[UR6][R2.64], R5 ;  /* 0x0000000502007986 */ /* 0x001fe2000c101906 */
[----:B------:R-:W-:Y:S05]  /*0270*/  EXIT ;  /* 0x000000000000794d */ /* 0x000fea0003800000 */
.L_x_0:
[----:B------:R-:W-:-:S00]  /*0280*/  BRA `(.L_x_0) ;  /* 0xfffffffc00fc7947 */ /* 0x000fc0000383ffff */
[----:B------:R-:W-:-:S00]  /*0290*/  NOP ;  /* 0x0000000000007918 */ /* 0x000fc00000000000 */
        /* <DEDUP_REMOVED lines=14> */
.L_x_1:


//--------------------- .nv.shared._Z16transpose_kernelPfPKfii --------------------------
	.section	.nv.shared._Z16transpose_kernelPfPKfii,"aw",@nobits
	.sectionflags	@""
	.align	4
.nv.shared._Z16transpose_kernelPfPKfii:
	.zero		5248


//--------------------- .nv.shared.reserved.0     --------------------------
	.section	.nv.shared.reserved.0,"aw",@nobits
	.weak		__nv_reservedSMEM_offset_0_alias
	.size		__nv_reservedSMEM_offset_0_alias, 0, 64
	.other		__nv_reservedSMEM_offset_0_alias,@"STO_CUDA_RESERVED_SHARED STV_DEFAULT"
__nv_reservedSMEM_offset_0_alias:
	.zero		0
	.zero		64


//--------------------- .nv.constant0._Z16transpose_kernelPfPKfii --------------------------
	.section	.nv.constant0._Z16transpose_kernelPfPKfii,"a",@progbits
	.sectionflags	@""
	.align	4
.nv.constant0._Z16transpose_kernelPfPKfii:
	.zero		920


//--------------------- SYMBOLS --------------------------

	.type		.nv.reservedSmem.offset0,@object
	.size		.nv.reservedSmem.offset0,0x4
	.type		.nv.reservedSmem.cap,@object
	.size		.nv.reservedSmem.cap,0x4
